//
// Generated by NVIDIA NVVM Compiler
//
// Compiler Build ID: CL-36424714
// Cuda compilation tools, release 13.0, V13.0.88
// Based on NVVM 20.0.0
//

.version 9.0
.target sm_100
.address_size 64


.entry _Z11matMultCUDAPKfS0_Pfiiii(
	.param .u64 .ptr .align 1 _Z11matMultCUDAPKfS0_Pfiiii_param_0,
	.param .u64 .ptr .align 1 _Z11matMultCUDAPKfS0_Pfiiii_param_1,
	.param .u64 .ptr .align 1 _Z11matMultCUDAPKfS0_Pfiiii_param_2,
	.param .u32 _Z11matMultCUDAPKfS0_Pfiiii_param_3,
	.param .u32 _Z11matMultCUDAPKfS0_Pfiiii_param_4,
	.param .u32 _Z11matMultCUDAPKfS0_Pfiiii_param_5,
	.param .u32 _Z11matMultCUDAPKfS0_Pfiiii_param_6
)
{
	.reg .pred 	%p<17>;
	.reg .b32 	%r<53>;
	.reg .b32 	%f<67>;
	.reg .b64 	%rd<41>;

	ld.param.u64 	%rd4, [_Z11matMultCUDAPKfS0_Pfiiii_param_0];
	ld.param.u64 	%rd5, [_Z11matMultCUDAPKfS0_Pfiiii_param_1];
	ld.param.u64 	%rd6, [_Z11matMultCUDAPKfS0_Pfiiii_param_2];
	ld.param.u32 	%r26, [_Z11matMultCUDAPKfS0_Pfiiii_param_3];
	ld.param.u32 	%r27, [_Z11matMultCUDAPKfS0_Pfiiii_param_4];
	ld.param.u32 	%r28, [_Z11matMultCUDAPKfS0_Pfiiii_param_5];
	ld.param.u32 	%r29, [_Z11matMultCUDAPKfS0_Pfiiii_param_6];
	cvta.to.global.u64 	%rd1, %rd5;
	cvta.to.global.u64 	%rd2, %rd4;
	cvta.to.global.u64 	%rd3, %rd6;
	mov.u32 	%r30, %tid.x;
	mov.u32 	%r31, %ctaid.x;
	mad.lo.s32 	%r32, %r29, %r31, %r30;
	div.s32 	%r1, %r32, %r26;
	mul.lo.s32 	%r33, %r1, %r26;
	sub.s32 	%r45, %r32, %r33;
	setp.gt.s32 	%p1, %r27, 0;
	mul.lo.s32 	%r3, %r1, %r27;
	mul.lo.s32 	%r4, %r1, %r28;
	@%p1 bra 	$L__BB0_1;
	bra.uni 	$L__BB0_16;
$L__BB0_1:
	and.b32  	%r5, %r27, 7;
	and.b32  	%r6, %r27, 3;
	and.b32  	%r7, %r27, 2147483640;
	and.b32  	%r8, %r27, 1;
	neg.s32 	%r9, %r7;
	shl.b32 	%r10, %r28, 3;
	mul.wide.s32 	%rd33, %r28, 4;
$L__BB0_2:
	setp.lt.s32 	%p6, %r1, %r26;
	setp.lt.s32 	%p7, %r45, %r28;
	and.pred  	%p8, %p6, %p7;
	@%p8 bra 	$L__BB0_4;
$L__BB0_3:
	add.s32 	%r45, %r45, %r26;
	setp.lt.s32 	%p16, %r45, %r28;
	@%p16 bra 	$L__BB0_2;
	bra.uni 	$L__BB0_19;
$L__BB0_4:
	setp.lt.u32 	%p9, %r27, 8;
	mov.f32 	%f66, 0f00000000;
	mov.b32 	%r50, 0;
	@%p9 bra 	$L__BB0_7;
	mov.f32 	%f66, 0f00000000;
	mov.u32 	%r46, %r3;
	mov.u32 	%r47, %r45;
	mov.u32 	%r48, %r9;
$L__BB0_6:
	.pragma "nounroll";
	mul.wide.s32 	%rd9, %r46, 4;
	add.s64 	%rd10, %rd2, %rd9;
	ld.global.f32 	%f16, [%rd10];
	mul.wide.s32 	%rd11, %r47, 4;
	add.s64 	%rd12, %rd1, %rd11;
	ld.global.f32 	%f17, [%rd12];
	fma.rn.f32 	%f18, %f16, %f17, %f66;
	ld.global.f32 	%f19, [%rd10+4];
	mul.wide.s32 	%rd13, %r28, 4;
	add.s64 	%rd14, %rd12, %rd13;
	ld.global.f32 	%f20, [%rd14];
	fma.rn.f32 	%f21, %f19, %f20, %f18;
	ld.global.f32 	%f22, [%rd10+8];
	add.s64 	%rd15, %rd14, %rd13;
	ld.global.f32 	%f23, [%rd15];
	fma.rn.f32 	%f24, %f22, %f23, %f21;
	ld.global.f32 	%f25, [%rd10+12];
	add.s64 	%rd16, %rd15, %rd13;
	ld.global.f32 	%f26, [%rd16];
	fma.rn.f32 	%f27, %f25, %f26, %f24;
	ld.global.f32 	%f28, [%rd10+16];
	add.s64 	%rd17, %rd16, %rd13;
	ld.global.f32 	%f29, [%rd17];
	fma.rn.f32 	%f30, %f28, %f29, %f27;
	ld.global.f32 	%f31, [%rd10+20];
	add.s64 	%rd18, %rd17, %rd13;
	ld.global.f32 	%f32, [%rd18];
	fma.rn.f32 	%f33, %f31, %f32, %f30;
	ld.global.f32 	%f34, [%rd10+24];
	add.s64 	%rd19, %rd18, %rd13;
	ld.global.f32 	%f35, [%rd19];
	fma.rn.f32 	%f36, %f34, %f35, %f33;
	ld.global.f32 	%f37, [%rd10+28];
	add.s64 	%rd20, %rd19, %rd13;
	ld.global.f32 	%f38, [%rd20];
	fma.rn.f32 	%f66, %f37, %f38, %f36;
	add.s32 	%r48, %r48, 8;
	add.s32 	%r47, %r47, %r10;
	add.s32 	%r46, %r46, 8;
	setp.eq.s32 	%p10, %r48, 0;
	mov.u32 	%r50, %r7;
	@%p10 bra 	$L__BB0_7;
	bra.uni 	$L__BB0_6;
$L__BB0_7:
	setp.eq.s32 	%p11, %r5, 0;
	@%p11 bra 	$L__BB0_15;
	add.s32 	%r37, %r5, -1;
	setp.lt.u32 	%p12, %r37, 3;
	@%p12 bra 	$L__BB0_10;
	add.s32 	%r38, %r50, %r3;
	mul.wide.s32 	%rd21, %r38, 4;
	add.s64 	%rd22, %rd2, %rd21;
	ld.global.f32 	%f40, [%rd22];
	mad.lo.s32 	%r39, %r50, %r28, %r45;
	mul.wide.s32 	%rd23, %r39, 4;
	add.s64 	%rd24, %rd1, %rd23;
	ld.global.f32 	%f41, [%rd24];
	fma.rn.f32 	%f42, %f40, %f41, %f66;
	ld.global.f32 	%f43, [%rd22+4];
	add.s64 	%rd26, %rd24, %rd33;
	ld.global.f32 	%f44, [%rd26];
	fma.rn.f32 	%f45, %f43, %f44, %f42;
	ld.global.f32 	%f46, [%rd22+8];
	add.s64 	%rd27, %rd26, %rd33;
	ld.global.f32 	%f47, [%rd27];
	fma.rn.f32 	%f48, %f46, %f47, %f45;
	ld.global.f32 	%f49, [%rd22+12];
	add.s64 	%rd28, %rd27, %rd33;
	ld.global.f32 	%f50, [%rd28];
	fma.rn.f32 	%f66, %f49, %f50, %f48;
	add.s32 	%r50, %r50, 4;
$L__BB0_10:
	setp.eq.s32 	%p13, %r6, 0;
	@%p13 bra 	$L__BB0_15;
	setp.eq.s32 	%p14, %r6, 1;
	@%p14 bra 	$L__BB0_13;
	add.s32 	%r40, %r50, %r3;
	mul.wide.s32 	%rd29, %r40, 4;
	add.s64 	%rd30, %rd2, %rd29;
	ld.global.f32 	%f52, [%rd30];
	mad.lo.s32 	%r41, %r50, %r28, %r45;
	mul.wide.s32 	%rd31, %r41, 4;
	add.s64 	%rd32, %rd1, %rd31;
	ld.global.f32 	%f53, [%rd32];
	fma.rn.f32 	%f54, %f52, %f53, %f66;
	ld.global.f32 	%f55, [%rd30+4];
	add.s64 	%rd34, %rd32, %rd33;
	ld.global.f32 	%f56, [%rd34];
	fma.rn.f32 	%f66, %f55, %f56, %f54;
	add.s32 	%r50, %r50, 2;
$L__BB0_13:
	setp.eq.s32 	%p15, %r8, 0;
	@%p15 bra 	$L__BB0_15;
	add.s32 	%r42, %r50, %r3;
	mul.wide.s32 	%rd35, %r42, 4;
	add.s64 	%rd36, %rd2, %rd35;
	ld.global.f32 	%f57, [%rd36];
	mad.lo.s32 	%r43, %r50, %r28, %r45;
	mul.wide.s32 	%rd37, %r43, 4;
	add.s64 	%rd38, %rd1, %rd37;
	ld.global.f32 	%f58, [%rd38];
	fma.rn.f32 	%f66, %f57, %f58, %f66;
$L__BB0_15:
	add.s32 	%r44, %r45, %r4;
	mul.wide.s32 	%rd39, %r44, 4;
	add.s64 	%rd40, %rd3, %rd39;
	st.global.f32 	[%rd40], %f66;
	bra.uni 	$L__BB0_3;
$L__BB0_16:
	setp.ge.s32 	%p2, %r1, %r26;
	setp.ge.s32 	%p3, %r45, %r28;
	or.pred  	%p4, %p2, %p3;
	@%p4 bra 	$L__BB0_18;
	add.s32 	%r34, %r45, %r4;
	mul.wide.s32 	%rd7, %r34, 4;
	add.s64 	%rd8, %rd3, %rd7;
	mov.b32 	%r35, 0;
	st.global.u32 	[%rd8], %r35;
$L__BB0_18:
	add.s32 	%r45, %r45, %r26;
	setp.lt.s32 	%p5, %r45, %r28;
	@%p5 bra 	$L__BB0_16;
$L__BB0_19:
	ret;

}


// ===== COMPILED SASS (sm_100) =====

	.target	sm_100

	.elftype	@"ET_EXEC"


//--------------------- .note.nv.tkinfo           --------------------------
	.section	.note.nv.tkinfo,"",@"SHT_NOTE"
	.sectionflags	@"SHF_NOTE_NV_TKINFO"
	.tkinfo
        /*0018*/ 	.word	0x00000002
        /*0030*/ 	.string	""
        /*0030*/ 	.string	"ptxas"
        /*0030*/ 	.string	"Cuda compilation tools, release 13.0, V13.0.88"
        /*0030*/ 	.string	"Build cuda_13.0.r13.0/compiler.36424714_0"
        /*0030*/ 	.string	"-arch sm_100 -m 64 "



//--------------------- .note.nv.cuinfo           --------------------------
	.section	.note.nv.cuinfo,"",@"SHT_NOTE"
	.sectionflags	@"SHF_NOTE_NV_CUINFO"
        /*0018*/ 	.short	0x0002
        /*001a*/ 	.short	0x0064
        /*001c*/ 	.short	0x0082
	.zero		2


//--------------------- .nv.info                  --------------------------
	.section	.nv.info,"",@"SHT_CUDA_INFO"
	.align	4


	//----- nvinfo : EIATTR_REGCOUNT
	.align		4
        /*0000*/ 	.byte	0x04, 0x2f
        /*0002*/ 	.short	(.L_1 - .L_0)
	.align		4
.L_0:
        /*0004*/ 	.word	index@(_Z11matMultCUDAPKfS0_Pfiiii)
        /*0008*/ 	.word	0x00000020


	//----- nvinfo : EIATTR_FRAME_SIZE
	.align		4
.L_1:
        /*000c*/ 	.byte	0x04, 0x11
        /*000e*/ 	.short	(.L_3 - .L_2)
	.align		4
.L_2:
        /*0010*/ 	.word	index@(_Z11matMultCUDAPKfS0_Pfiiii)
        /*0014*/ 	.word	0x00000000


	//----- nvinfo : EIATTR_MIN_STACK_SIZE
	.align		4
.L_3:
        /*0018*/ 	.byte	0x04, 0x12
        /*001a*/ 	.short	(.L_5 - .L_4)
	.align		4
.L_4:
        /*001c*/ 	.word	index@(_Z11matMultCUDAPKfS0_Pfiiii)
        /*0020*/ 	.word	0x00000000
.L_5:


//--------------------- .nv.compat                --------------------------
	.section	.nv.compat,"",@"SHT_CUDA_COMPAT_INFO"
	.align	4
        /*0000*/ 	.byte	0x02, 0x09, 0x00, 0x00, 0x02, 0x02, 0x01, 0x00, 0x02, 0x05, 0x05, 0x00, 0x03, 0x07, 0x01, 0x01
        /*0010*/ 	.byte	0x02, 0x03, 0x00, 0x00, 0x02, 0x06, 0x01, 0x00, 0x04, 0x0b, 0x08, 0x00, 0x09, 0x00, 0x00, 0x00
        /*0020*/ 	.byte	0x00, 0x00, 0x00, 0x00


//--------------------- .nv.info._Z11matMultCUDAPKfS0_Pfiiii --------------------------
	.section	.nv.info._Z11matMultCUDAPKfS0_Pfiiii,"",@"SHT_CUDA_INFO"
	.sectionflags	@""
	.align	4


	//----- nvinfo : EIATTR_CUDA_API_VERSION
	.align		4
        /*0000*/ 	.byte	0x04, 0x37
        /*0002*/ 	.short	(.L_7 - .L_6)
.L_6:
        /*0004*/ 	.word	0x00000082


	//----- nvinfo : EIATTR_KPARAM_INFO
	.align		4
.L_7:
        /*0008*/ 	.byte	0x04, 0x17
        /*000a*/ 	.short	(.L_9 - .L_8)
.L_8:
        /*000c*/ 	.word	0x00000000
        /*0010*/ 	.short	0x0006
        /*0012*/ 	.short	0x0024
        /*0014*/ 	.byte	0x00, 0xf0, 0x11, 0x00


	//----- nvinfo : EIATTR_KPARAM_INFO
	.align		4
.L_9:
        /*0018*/ 	.byte	0x04, 0x17
        /*001a*/ 	.short	(.L_11 - .L_10)
.L_10:
        /*001c*/ 	.word	0x00000000
        /*0020*/ 	.short	0x0005
        /*0022*/ 	.short	0x0020
        /*0024*/ 	.byte	0x00, 0xf0, 0x11, 0x00


	//----- nvinfo : EIATTR_KPARAM_INFO
	.align		4
.L_11:
        /*0028*/ 	.byte	0x04, 0x17
        /*002a*/ 	.short	(.L_13 - .L_12)
.L_12:
        /*002c*/ 	.word	0x00000000
        /*0030*/ 	.short	0x0004
        /*0032*/ 	.short	0x001c
        /*0034*/ 	.byte	0x00, 0xf0, 0x11, 0x00


	//----- nvinfo : EIATTR_KPARAM_INFO
	.align		4
.L_13:
        /*0038*/ 	.byte	0x04, 0x17
        /*003a*/ 	.short	(.L_15 - .L_14)
.L_14:
        /*003c*/ 	.word	0x00000000
        /*0040*/ 	.short	0x0003
        /*0042*/ 	.short	0x0018
        /*0044*/ 	.byte	0x00, 0xf0, 0x11, 0x00


	//----- nvinfo : EIATTR_KPARAM_INFO
	.align		4
.L_15:
        /*0048*/ 	.byte	0x04, 0x17
        /*004a*/ 	.short	(.L_17 - .L_16)
.L_16:
        /*004c*/ 	.word	0x00000000
        /*0050*/ 	.short	0x0002
        /*0052*/ 	.short	0x0010
        /*0054*/ 	.byte	0x00, 0xf5, 0x21, 0x00


	//----- nvinfo : EIATTR_KPARAM_INFO
	.align		4
.L_17:
        /*0058*/ 	.byte	0x04, 0x17
        /*005a*/ 	.short	(.L_19 - .L_18)
.L_18:
        /*005c*/ 	.word	0x00000000
        /*0060*/ 	.short	0x0001
        /*0062*/ 	.short	0x0008
        /*0064*/ 	.byte	0x00, 0xf5, 0x21, 0x00


	//----- nvinfo : EIATTR_KPARAM_INFO
	.align		4
.L_19:
        /*0068*/ 	.byte	0x04, 0x17
        /*006a*/ 	.short	(.L_21 - .L_20)
.L_20:
        /*006c*/ 	.word	0x00000000
        /*0070*/ 	.short	0x0000
        /*0072*/ 	.short	0x0000
        /*0074*/ 	.byte	0x00, 0xf5, 0x21, 0x00


	//----- nvinfo : EIATTR_SPARSE_MMA_MASK
	.align		4
.L_21:
        /*0078*/ 	.byte	0x03, 0x50
        /*007a*/ 	.short	0x0000


	//----- nvinfo : EIATTR_MAXREG_COUNT
	.align		4
        /*007c*/ 	.byte	0x03, 0x1b
        /*007e*/ 	.short	0x00ff


	//----- nvinfo : EIATTR_MERCURY_ISA_VERSION
	.align		4
        /*0080*/ 	.byte	0x03, 0x5f
        /*0082*/ 	.short	0x0101


	//----- nvinfo : EIATTR_VRC_CTA_INIT_COUNT
	.align		4
        /*0084*/ 	.byte	0x02, 0x4a
	.zero		1
	.zero		1


	//----- nvinfo : EIATTR_EXIT_INSTR_OFFSETS
	.align		4
        /*0088*/ 	.byte	0x04, 0x1c
        /*008a*/ 	.short	(.L_23 - .L_22)


	//   ....[0]....
.L_22:
        /*008c*/ 	.word	0x000002f0


	//   ....[1]....
        /*0090*/ 	.word	0x00000aa0


	//----- nvinfo : EIATTR_CRS_STACK_SIZE
	.align		4
.L_23:
        /*0094*/ 	.byte	0x04, 0x1e
        /*0096*/ 	.short	(.L_25 - .L_24)
.L_24:
        /*0098*/ 	.word	0x00000000


	//----- nvinfo : EIATTR_CBANK_PARAM_SIZE
	.align		4
.L_25:
        /*009c*/ 	.byte	0x03, 0x19
        /*009e*/ 	.short	0x0028


	//----- nvinfo : EIATTR_PARAM_CBANK
	.align		4
        /*00a0*/ 	.byte	0x04, 0x0a
        /*00a2*/ 	.short	(.L_27 - .L_26)
	.align		4
.L_26:
        /*00a4*/ 	.word	index@(.nv.constant0._Z11matMultCUDAPKfS0_Pfiiii)
        /*00a8*/ 	.short	0x0380
        /*00aa*/ 	.short	0x0028


	//----- nvinfo : EIATTR_SW_WAR
	.align		4
.L_27:
        /*00ac*/ 	.byte	0x04, 0x36
        /*00ae*/ 	.short	(.L_29 - .L_28)
.L_28:
        /*00b0*/ 	.word	0x00000008
.L_29:


//--------------------- .nv.callgraph             --------------------------
	.section	.nv.callgraph,"",@"SHT_CUDA_CALLGRAPH"
	.align	4
	.sectionentsize	8
	.align		4
        /*0000*/ 	.word	0x00000000
	.align		4
        /*0004*/ 	.word	0xffffffff
	.align		4
        /*0008*/ 	.word	0x00000000
	.align		4
        /*000c*/ 	.word	0xfffffffe
	.align		4
        /*0010*/ 	.word	0x00000000
	.align		4
        /*0014*/ 	.word	0xfffffffd
	.align		4
        /*0018*/ 	.word	0x00000000
	.align		4
        /*001c*/ 	.word	0xfffffffc


//--------------------- .text._Z11matMultCUDAPKfS0_Pfiiii --------------------------
	.section	.text._Z11matMultCUDAPKfS0_Pfiiii,"ax",@progbits
	.align	128
.text._Z11matMultCUDAPKfS0_Pfiiii:
        .type           _Z11matMultCUDAPKfS0_Pfiiii,@function
        .size           _Z11matMultCUDAPKfS0_Pfiiii,(.L_x_10 - _Z11matMultCUDAPKfS0_Pfiiii)
        .other          _Z11matMultCUDAPKfS0_Pfiiii,@"STO_CUDA_ENTRY STV_DEFAULT"
_Z11matMultCUDAPKfS0_Pfiiii:
[----:B------:R-:W-:Y:S08]  /*0000*/  LDC R1, c[0x0][0x37c] ;  /* 0x0000df00ff017b82 */ /* 0x000ff00000000800 */
[----:B------:R-:W0:Y:S01]  /*0010*/  LDC R11, c[0x0][0x398] ;  /* 0x0000e600ff0b7b82 */ /* 0x000e220000000800 */
[----:B------:R-:W1:Y:S07]  /*0020*/  S2R R10, SR_TID.X ;  /* 0x00000000000a7919 */ /* 0x000e6e0000002100 */
[----:B------:R-:W1:Y:S08]  /*0030*/  S2UR UR4, SR_CTAID.X ;  /* 0x00000000000479c3 */ /* 0x000e700000002500 */
[----:B------:R-:W1:Y:S01]  /*0040*/  LDC R5, c[0x0][0x3a4] ;  /* 0x0000e900ff057b82 */ /* 0x000e620000000800 */
[----:B0-----:R-:W-:-:S04]  /*0050*/  IABS R7, R11 ;  /* 0x0000000b00077213 */ /* 0x001fc80000000000 */
[----:B------:R-:W0:Y:S01]  /*0060*/  I2F.RP R0, R7 ;  /* 0x0000000700007306 */ /* 0x000e220000209400 */
[----:B-1----:R-:W-:Y:S01]  /*0070*/  IMAD R10, R5, UR4, R10 ;  /* 0x00000004050a7c24 */ /* 0x002fe2000f8e020a */
[----:B------:R-:W1:Y:S06]  /*0080*/  LDCU.64 UR4, c[0x0][0x358] ;  /* 0x00006b00ff0477ac */ /* 0x000e6c0008000a00 */
[----:B0-----:R-:W0:Y:S02]  /*0090*/  MUFU.RCP R0, R0 ;  /* 0x0000000000007308 */ /* 0x001e240000001000 */
[----:B0-----:R-:W-:-:S02]  /*00a0*/  IADD3 R2, PT, PT, R0, 0xffffffe, RZ ;  /* 0x0ffffffe00027810 */ /* 0x001fc40007ffe0ff */
[----:B------:R-:W-:-:S04]  /*00b0*/  IABS R0, R10 ;  /* 0x0000000a00007213 */ /* 0x000fc80000000000 */
[----:B------:R0:W2:Y:S02]  /*00c0*/  F2I.FTZ.U32.TRUNC.NTZ R3, R2 ;  /* 0x0000000200037305 */ /* 0x0000a4000021f000 */
[----:B0-----:R-:W-:Y:S01]  /*00d0*/  HFMA2 R2, -RZ, RZ, 0, 0 ;  /* 0x00000000ff027431 */ /* 0x001fe200000001ff */
[----:B--2---:R-:W-:-:S05]  /*00e0*/  IADD3 R4, PT, PT, RZ, -R3, RZ ;  /* 0x80000003ff047210 */ /* 0x004fca0007ffe0ff */
[----:B------:R-:W-:-:S04]  /*00f0*/  IMAD R5, R4, R7, RZ ;  /* 0x0000000704057224 */ /* 0x000fc800078e02ff */
[----:B------:R-:W-:Y:S02]  /*0100*/  IMAD.HI.U32 R3, R3, R5, R2 ;  /* 0x0000000503037227 */ /* 0x000fe400078e0002 */
[----:B------:R-:W0:Y:S04]  /*0110*/  LDC R2, c[0x0][0x39c] ;  /* 0x0000e700ff027b82 */ /* 0x000e280000000800 */
[----:B------:R-:W-:-:S05]  /*0120*/  IMAD.HI.U32 R9, R3, R0, RZ ;  /* 0x0000000003097227 */ /* 0x000fca00078e00ff */
[----:B------:R-:W-:-:S05]  /*0130*/  IADD3 R3, PT, PT, -R9, RZ, RZ ;  /* 0x000000ff09037210 */ /* 0x000fca0007ffe1ff */
[----:B------:R-:W-:-:S05]  /*0140*/  IMAD R0, R7, R3, R0 ;  /* 0x0000000307007224 */ /* 0x000fca00078e0200 */
[----:B------:R-:W-:-:S13]  /*0150*/  ISETP.GT.U32.AND P2, PT, R7, R0, PT ;  /* 0x000000000700720c */ /* 0x000fda0003f44070 */
[-C--:B------:R-:W-:Y:S02]  /*0160*/  @!P2 IADD3 R0, PT, PT, R0, -R7.reuse, RZ ;  /* 0x800000070000a210 */ /* 0x080fe40007ffe0ff */
[----:B------:R-:W-:Y:S02]  /*0170*/  @!P2 IADD3 R9, PT, PT, R9, 0x1, RZ ;  /* 0x000000010909a810 */ /* 0x000fe40007ffe0ff */
[----:B------:R-:W-:Y:S02]  /*0180*/  ISETP.GE.U32.AND P0, PT, R0, R7, PT ;  /* 0x000000070000720c */ /* 0x000fe40003f06070 */
[----:B------:R-:W-:Y:S02]  /*0190*/  LOP3.LUT R0, R10, R11, RZ, 0x3c, !PT ;  /* 0x0000000b0a007212 */ /* 0x000fe400078e3cff */
[----:B------:R-:W-:Y:S02]  /*01a0*/  ISETP.NE.AND P2, PT, R11, RZ, PT ;  /* 0x000000ff0b00720c */ /* 0x000fe40003f45270 */
[----:B------:R-:W-:-:S07]  /*01b0*/  ISETP.GE.AND P1, PT, R0, RZ, PT ;  /* 0x000000ff0000720c */ /* 0x000fce0003f26270 */
[----:B------:R-:W-:Y:S02]  /*01c0*/  @P0 IADD3 R9, PT, PT, R9, 0x1, RZ ;  /* 0x0000000109090810 */ /* 0x000fe40007ffe0ff */
[----:B0-----:R-:W-:-:S04]  /*01d0*/  ISETP.GT.AND P0, PT, R2, RZ, PT ;  /* 0x000000ff0200720c */ /* 0x001fc80003f04270 */
[----:B------:R-:W-:Y:S02]  /*01e0*/  @!P1 IADD3 R9, PT, PT, -R9, RZ, RZ ;  /* 0x000000ff09099210 */ /* 0x000fe40007ffe1ff */
[----:B------:R-:W-:-:S04]  /*01f0*/  @!P2 LOP3.LUT R9, RZ, R11, RZ, 0x33, !PT ;  /* 0x0000000bff09a212 */ /* 0x000fc800078e33ff */
[C---:B------:R-:W-:Y:S01]  /*0200*/  IADD3 R0, PT, PT, -R9.reuse, RZ, RZ ;  /* 0x000000ff09007210 */ /* 0x040fe20007ffe1ff */
[----:B------:R-:W-:-:S04]  /*0210*/  IMAD R8, R9, R2, RZ ;  /* 0x0000000209087224 */ /* 0x000fc800078e02ff */
[----:B------:R-:W-:Y:S01]  /*0220*/  IMAD R10, R11, R0, R10 ;  /* 0x000000000b0a7224 */ /* 0x000fe200078e020a */
[----:B-1----:R-:W-:Y:S06]  /*0230*/  @P0 BRA `(.L_x_0) ;  /* 0x0000000000300947 */ /* 0x002fec0003800000 */
[----:B------:R-:W0:Y:S01]  /*0240*/  LDCU UR6, c[0x0][0x3a0] ;  /* 0x00007400ff0677ac */ /* 0x000e220008000800 */
[----:B------:R-:W1:Y:S02]  /*0250*/  LDCU UR7, c[0x0][0x398] ;  /* 0x00007300ff0777ac */ /* 0x000e640008000800 */
.L_x_1:
[----:B0-----:R-:W-:-:S04]  /*0260*/  ISETP.GE.AND P0, PT, R10, UR6, PT ;  /* 0x000000060a007c0c */ /* 0x001fc8000bf06270 */
[----:B-1----:R-:W-:-:S13]  /*0270*/  ISETP.GE.OR P0, PT, R9, UR7, P0 ;  /* 0x0000000709007c0c */ /* 0x002fda0008706670 */
[----:B------:R-:W0:Y:S01]  /*0280*/  @!P0 LDC.64 R2, c[0x0][0x390] ;  /* 0x0000e400ff028b82 */ /* 0x000e220000000a00 */
[----:B------:R-:W-:Y:S01]  /*0290*/  @!P0 IMAD R5, R9, UR6, R10 ;  /* 0x0000000609058c24 */ /* 0x000fe2000f8e020a */
[----:B------:R-:W-:-:S03]  /*02a0*/  IADD3 R10, PT, PT, R10, UR7, RZ ;  /* 0x000000070a0a7c10 */ /* 0x000fc6000fffe0ff */
[----:B0-----:R-:W-:-:S05]  /*02b0*/  @!P0 IMAD.WIDE R2, R5, 0x4, R2 ;  /* 0x0000000405028825 */ /* 0x001fca00078e0202 */
[----:B------:R2:W-:Y:S01]  /*02c0*/  @!P0 STG.E desc[UR4][R2.64], RZ ;  /* 0x000000ff02008986 */ /* 0x0005e2000c101904 */
[----:B------:R-:W-:-:S13]  /*02d0*/  ISETP.GE.AND P0, PT, R10, UR6, PT ;  /* 0x000000060a007c0c */ /* 0x000fda000bf06270 */
[----:B--2---:R-:W-:Y:S05]  /*02e0*/  @!P0 BRA `(.L_x_1) ;  /* 0xfffffffc00dc8947 */ /* 0x004fea000383ffff */
[----:B------:R-:W-:Y:S05]  /*02f0*/  EXIT ;  /* 0x000000000000794d */ /* 0x000fea0003800000 */
.L_x_0:
[C---:B------:R-:W-:Y:S02]  /*0300*/  LOP3.LUT R7, R2.reuse, 0x7ffffff8, RZ, 0xc0, !PT ;  /* 0x7ffffff802077812 */ /* 0x040fe400078ec0ff */
[C---:B------:R-:W-:Y:S02]  /*0310*/  LOP3.LUT R6, R2.reuse, 0x7, RZ, 0xc0, !PT ;  /* 0x0000000702067812 */ /* 0x040fe400078ec0ff */
[----:B------:R-:W-:Y:S02]  /*0320*/  LOP3.LUT R5, R2, 0x3, RZ, 0xc0, !PT ;  /* 0x0000000302057812 */ /* 0x000fe400078ec0ff */
[----:B------:R-:W-:-:S07]  /*0330*/  IADD3 R4, PT, PT, -R7, RZ, RZ ;  /* 0x000000ff07047210 */ /* 0x000fce0007ffe1ff */
.L_x_8:
[----:B0-----:R-:W0:Y:S01]  /*0340*/  LDC R3, c[0x0][0x3a0] ;  /* 0x0000e800ff037b82 */ /* 0x001e220000000800 */
[----:B------:R-:W-:Y:S07]  /*0350*/  BSSY.RECONVERGENT B0, `(.L_x_2) ;  /* 0x0000071000007945 */ /* 0x000fee0003800200 */
[----:B------:R-:W1:Y:S01]  /*0360*/  LDC R2, c[0x0][0x398] ;  /* 0x0000e600ff027b82 */ /* 0x000e620000000800 */
[----:B0-----:R-:W-:-:S04]  /*0370*/  ISETP.GE.AND P0, PT, R10, R3, PT ;  /* 0x000000030a00720c */ /* 0x001fc80003f06270 */
[----:B-1----:R-:W-:-:S13]  /*0380*/  ISETP.LT.AND P0, PT, R9, R2, !P0 ;  /* 0x000000020900720c */ /* 0x002fda0004701270 */
[----:B------:R-:W-:Y:S05]  /*0390*/  @!P0 BRA `(.L_x_3) ;  /* 0x0000000400b08947 */ /* 0x000fea0003800000 */
[----:B------:R-:W0:Y:S01]  /*03a0*/  LDC R0, c[0x0][0x39c] ;  /* 0x0000e700ff007b82 */ /* 0x000e220000000800 */
[----:B------:R-:W-:Y:S01]  /*03b0*/  HFMA2 R11, -RZ, RZ, 0, 0 ;  /* 0x00000000ff0b7431 */ /* 0x000fe200000001ff */
[----:B------:R-:W-:Y:S02]  /*03c0*/  MOV R14, RZ ;  /* 0x000000ff000e7202 */ /* 0x000fe40000000f00 */
[----:B0-----:R-:W-:-:S13]  /*03d0*/  ISETP.GE.U32.AND P0, PT, R0, 0x8, PT ;  /* 0x000000080000780c */ /* 0x001fda0003f06070 */
[----:B------:R-:W-:Y:S05]  /*03e0*/  @!P0 BRA `(.L_x_4) ;  /* 0x0000000000b48947 */ /* 0x000fea0003800000 */
[----:B------:R-:W-:Y:S01]  /*03f0*/  IMAD.MOV.U32 R14, RZ, RZ, RZ ;  /* 0x000000ffff0e7224 */ /* 0x000fe200078e00ff */
[----:B------:R-:W-:Y:S02]  /*0400*/  MOV R11, R8 ;  /* 0x00000008000b7202 */ /* 0x000fe40000000f00 */
[----:B------:R-:W-:Y:S02]  /*0410*/  MOV R20, R10 ;  /* 0x0000000a00147202 */ /* 0x000fe40000000f00 */
[----:B------:R-:W-:-:S07]  /*0420*/  MOV R21, R4 ;  /* 0x0000000400157202 */ /* 0x000fce0000000f00 */
.L_x_5:
[----:B------:R-:W0:Y:S08]  /*0430*/  LDC.64 R12, c[0x0][0x380] ;  /* 0x0000e000ff0c7b82 */ /* 0x000e300000000a00 */
[----:B------:R-:W1:Y:S01]  /*0440*/  LDC.64 R22, c[0x0][0x388] ;  /* 0x0000e200ff167b82 */ /* 0x000e620000000a00 */
[----:B0-----:R-:W-:-:S05]  /*0450*/  IMAD.WIDE R12, R11, 0x4, R12 ;  /* 0x000000040b0c7825 */ /* 0x001fca00078e020c */
[----:B------:R-:W2:Y:S01]  /*0460*/  LDG.E R15, desc[UR4][R12.64] ;  /* 0x000000040c0f7981 */ /* 0x000ea2000c1e1900 */
[----:B-1----:R-:W-:-:S03]  /*0470*/  IMAD.WIDE R22, R20, 0x4, R22 ;  /* 0x0000000414167825 */ /* 0x002fc600078e0216 */
[----:B------:R-:W3:Y:S04]  /*0480*/  LDG.E R18, desc[UR4][R12.64+0x4] ;  /* 0x000004040c127981 */ /* 0x000ee8000c1e1900 */
[----:B------:R0:W2:Y:S04]  /*0490*/  LDG.E R28, desc[UR4][R22.64] ;  /* 0x00000004161c7981 */ /* 0x0000a8000c1e1900 */
[----:B------:R-:W4:Y:S01]  /*04a0*/  LDG.E R26, desc[UR4][R12.64+0x8] ;  /* 0x000008040c1a7981 */ /* 0x000f22000c1e1900 */
[----:B0-----:R-:W-:-:S05]  /*04b0*/  IMAD.WIDE R22, R3, 0x4, R22 ;  /* 0x0000000403167825 */ /* 0x001fca00078e0216 */
[----:B------:R-:W3:Y:S01]  /*04c0*/  LDG.E R19, desc[UR4][R22.64] ;  /* 0x0000000416137981 */ /* 0x000ee2000c1e1900 */
[----:B------:R-:W-:-:S05]  /*04d0*/  IMAD.WIDE R24, R3, 0x4, R22 ;  /* 0x0000000403187825 */ /* 0x000fca00078e0216 */
[----:B------:R-:W4:Y:S01]  /*04e0*/  LDG.E R27, desc[UR4][R24.64] ;  /* 0x00000004181b7981 */ /* 0x000f22000c1e1900 */
[----:B------:R-:W-:-:S03]  /*04f0*/  IMAD.WIDE R16, R3, 0x4, R24 ;  /* 0x0000000403107825 */ /* 0x000fc600078e0218 */
[----:B------:R-:W5:Y:S01]  /*0500*/  LDG.E R25, desc[UR4][R12.64+0x14] ;  /* 0x000014040c197981 */ /* 0x000f62000c1e1900 */
[----:B--2---:R-:W-:Y:S01]  /*0510*/  FFMA R29, R15, R28, R14 ;  /* 0x0000001c0f1d7223 */ /* 0x004fe2000000000e */
[C---:B------:R-:W-:Y:S02]  /*0520*/  IMAD.WIDE R14, R3.reuse, 0x4, R16 ;  /* 0x00000004030e7825 */ /* 0x040fe400078e0210 */
[----:B------:R3:W2:Y:S02]  /*0530*/  LDG.E R28, desc[UR4][R16.64] ;  /* 0x00000004101c7981 */ /* 0x0006a4000c1e1900 */
[----:B---3--:R-:W-:Y:S01]  /*0540*/  FFMA R17, R18, R19, R29 ;  /* 0x0000001312117223 */ /* 0x008fe2000000001d */
[C---:B------:R-:W-:Y:S01]  /*0550*/  IMAD.WIDE R18, R3.reuse, 0x4, R14 ;  /* 0x0000000403127825 */ /* 0x040fe200078e020e */
[----:B------:R-:W2:Y:S03]  /*0560*/  LDG.E R29, desc[UR4][R12.64+0xc] ;  /* 0x00000c040c1d7981 */ /* 0x000ea6000c1e1900 */
[----:B----4-:R-:W-:Y:S01]  /*0570*/  FFMA R26, R26, R27, R17 ;  /* 0x0000001b1a1a7223 */ /* 0x010fe20000000011 */
[----:B------:R-:W3:Y:S01]  /*0580*/  LDG.E R14, desc[UR4][R14.64] ;  /* 0x000000040e0e7981 */ /* 0x000ee2000c1e1900 */
[----:B------:R-:W-:-:S03]  /*0590*/  IMAD.WIDE R22, R3, 0x4, R18 ;  /* 0x0000000403167825 */ /* 0x000fc600078e0212 */
[----:B------:R-:W3:Y:S04]  /*05a0*/  LDG.E R27, desc[UR4][R12.64+0x10] ;  /* 0x000010040c1b7981 */ /* 0x000ee8000c1e1900 */
[----:B------:R-:W5:Y:S01]  /*05b0*/  LDG.E R18, desc[UR4][R18.64] ;  /* 0x0000000412127981 */ /* 0x000f62000c1e1900 */
[----:B------:R-:W-:-:S03]  /*05c0*/  IMAD.WIDE R16, R3, 0x4, R22 ;  /* 0x0000000403107825 */ /* 0x000fc600078e0216 */
[----:B------:R-:W4:Y:S04]  /*05d0*/  LDG.E R24, desc[UR4][R22.64] ;  /* 0x0000000416187981 */ /* 0x000f28000c1e1900 */
[----:B------:R-:W4:Y:S04]  /*05e0*/  LDG.E R15, desc[UR4][R12.64+0x18] ;  /* 0x000018040c0f7981 */ /* 0x000f28000c1e1900 */
[----:B------:R-:W4:Y:S04]  /*05f0*/  LDG.E R19, desc[UR4][R12.64+0x1c] ;  /* 0x00001c040c137981 */ /* 0x000f28000c1e1900 */
[----:B------:R-:W4:Y:S01]  /*0600*/  LDG.E R16, desc[UR4][R16.64] ;  /* 0x0000000410107981 */ /* 0x000f22000c1e1900 */
[----:B------:R-:W-:-:S04]  /*0610*/  IADD3 R21, PT, PT, R21, 0x8, RZ ;  /* 0x0000000815157810 */ /* 0x000fc80007ffe0ff */
[----:B------:R-:W-:Y:S02]  /*0620*/  ISETP.NE.AND P0, PT, R21, RZ, PT ;  /* 0x000000ff1500720c */ /* 0x000fe40003f05270 */
[----:B------:R-:W-:Y:S02]  /*0630*/  IADD3 R11, PT, PT, R11, 0x8, RZ ;  /* 0x000000080b0b7810 */ /* 0x000fe40007ffe0ff */
[----:B------:R-:W-:Y:S01]  /*0640*/  LEA R20, R3, R20, 0x3 ;  /* 0x0000001403147211 */ /* 0x000fe200078e18ff */
[----:B--2---:R-:W-:-:S04]  /*0650*/  FFMA R26, R29, R28, R26 ;  /* 0x0000001c1d1a7223 */ /* 0x004fc8000000001a */
[----:B---3--:R-:W-:-:S04]  /*0660*/  FFMA R14, R27, R14, R26 ;  /* 0x0000000e1b0e7223 */ /* 0x008fc8000000001a */
[----:B-----5:R-:W-:-:S04]  /*0670*/  FFMA R14, R25, R18, R14 ;  /* 0x00000012190e7223 */ /* 0x020fc8000000000e */
[----:B----4-:R-:W-:-:S04]  /*0680*/  FFMA R14, R15, R24, R14 ;  /* 0x000000180f0e7223 */ /* 0x010fc8000000000e */
[----:B------:R-:W-:Y:S01]  /*0690*/  FFMA R14, R19, R16, R14 ;  /* 0x00000010130e7223 */ /* 0x000fe2000000000e */
[----:B------:R-:W-:Y:S06]  /*06a0*/  @P0 BRA `(.L_x_5) ;  /* 0xfffffffc00600947 */ /* 0x000fec000383ffff */
[----:B------:R-:W-:-:S07]  /*06b0*/  IMAD.MOV.U32 R11, RZ, RZ, R7 ;  /* 0x000000ffff0b7224 */ /* 0x000fce00078e0007 */
.L_x_4:
[----:B------:R-:W-:-:S13]  /*06c0*/  ISETP.NE.AND P0, PT, R6, RZ, PT ;  /* 0x000000ff0600720c */ /* 0x000fda0003f05270 */
[----:B------:R-:W-:Y:S05]  /*06d0*/  @!P0 BRA `(.L_x_6) ;  /* 0x0000000000d08947 */ /* 0x000fea0003800000 */
[----:B------:R-:W-:Y:S02]  /*06e0*/  IADD3 R12, PT, PT, R6, -0x1, RZ ;  /* 0xffffffff060c7810 */ /* 0x000fe40007ffe0ff */
[----:B------:R-:W-:Y:S02]  /*06f0*/  ISETP.NE.AND P1, PT, R5, RZ, PT ;  /* 0x000000ff0500720c */ /* 0x000fe40003f25270 */
[----:B------:R-:W-:-:S13]  /*0700*/  ISETP.GE.U32.AND P0, PT, R12, 0x3, PT ;  /* 0x000000030c00780c */ /* 0x000fda0003f06070 */
[----:B------:R-:W-:Y:S05]  /*0710*/  @!P0 BRA `(.L_x_7) ;  /* 0x0000000000588947 */ /* 0x000fea0003800000 */
[----:B------:R-:W0:Y:S01]  /*0720*/  LDC.64 R20, c[0x0][0x388] ;  /* 0x0000e200ff147b82 */ /* 0x000e220000000a00 */
[----:B------:R-:W-:Y:S01]  /*0730*/  IMAD R15, R11, R3, R10 ;  /* 0x000000030b0f7224 */ /* 0x000fe200078e020a */
[----:B------:R-:W-:-:S06]  /*0740*/  IADD3 R13, PT, PT, R8, R11, RZ ;  /* 0x0000000b080d7210 */ /* 0x000fcc0007ffe0ff */
[----:B------:R-:W1:Y:S01]  /*0750*/  LDC.64 R18, c[0x0][0x380] ;  /* 0x0000e000ff127b82 */ /* 0x000e620000000a00 */
[----:B0-----:R-:W-:-:S04]  /*0760*/  IMAD.WIDE R20, R15, 0x4, R20 ;  /* 0x000000040f147825 */ /* 0x001fc800078e0214 */
[----:B-1----:R-:W-:-:S04]  /*0770*/  IMAD.WIDE R18, R13, 0x4, R18 ;  /* 0x000000040d127825 */ /* 0x002fc800078e0212 */
[C---:B------:R-:W-:Y:S01]  /*0780*/  IMAD.WIDE R12, R3.reuse, 0x4, R20 ;  /* 0x00000004030c7825 */ /* 0x040fe200078e0214 */
[----:B------:R-:W2:Y:S04]  /*0790*/  LDG.E R15, desc[UR4][R18.64] ;  /* 0x00000004120f7981 */ /* 0x000ea8000c1e1900 */
[----:B------:R-:W2:Y:S01]  /*07a0*/  LDG.E R20, desc[UR4][R20.64] ;  /* 0x0000000414147981 */ /* 0x000ea2000c1e1900 */
[----:B------:R-:W-:-:S03]  /*07b0*/  IMAD.WIDE R16, R3, 0x4, R12 ;  /* 0x0000000403107825 */ /* 0x000fc600078e020c */
[----:B------:R-:W3:Y:S04]  /*07c0*/  LDG.E R12, desc[UR4][R12.64] ;  /* 0x000000040c0c7981 */ /* 0x000ee8000c1e1900 */
[----:B------:R-:W3:Y:S01]  /*07d0*/  LDG.E R24, desc[UR4][R18.64+0x4] ;  /* 0x0000040412187981 */ /* 0x000ee2000c1e1900 */
[----:B------:R-:W-:-:S03]  /*07e0*/  IMAD.WIDE R22, R3, 0x4, R16 ;  /* 0x0000000403167825 */ /* 0x000fc600078e0210 */
[----:B------:R-:W4:Y:S04]  /*07f0*/  LDG.E R25, desc[UR4][R16.64] ;  /* 0x0000000410197981 */ /* 0x000f28000c1e1900 */
[----:B------:R-:W4:Y:S04]  /*0800*/  LDG.E R26, desc[UR4][R18.64+0x8] ;  /* 0x00000804121a7981 */ /* 0x000f28000c1e1900 */
[----:B------:R-:W5:Y:S04]  /*0810*/  LDG.E R28, desc[UR4][R18.64+0xc] ;  /* 0x00000c04121c7981 */ /* 0x000f68000c1e1900 */
[----:B------:R-:W5:Y:S01]  /*0820*/  LDG.E R22, desc[UR4][R22.64] ;  /* 0x0000000416167981 */ /* 0x000f62000c1e1900 */
[----:B------:R-:W-:Y:S01]  /*0830*/  IADD3 R11, PT, PT, R11, 0x4, RZ ;  /* 0x000000040b0b7810 */ /* 0x000fe20007ffe0ff */
[----:B--2---:R-:W-:-:S04]  /*0840*/  FFMA R15, R15, R20, R14 ;  /* 0x000000140f0f7223 */ /* 0x004fc8000000000e */
[----:B---3--:R-:W-:-:S04]  /*0850*/  FFMA R15, R24, R12, R15 ;  /* 0x0000000c180f7223 */ /* 0x008fc8000000000f */
[----:B----4-:R-:W-:-:S04]  /*0860*/  FFMA R15, R26, R25, R15 ;  /* 0x000000191a0f7223 */ /* 0x010fc8000000000f */
[----:B-----5:R-:W-:-:S07]  /*0870*/  FFMA R14, R28, R22, R15 ;  /* 0x000000161c0e7223 */ /* 0x020fce000000000f */
.L_x_7:
[----:B------:R-:W-:Y:S05]  /*0880*/  @!P1 BRA `(.L_x_6) ;  /* 0x0000000000649947 */ /* 0x000fea0003800000 */
[----:B------:R-:W0:Y:S01]  /*0890*/  LDC.64 R12, c[0x0][0x388] ;  /* 0x0000e200ff0c7b82 */ /* 0x000e220000000a00 */
[----:B------:R-:W-:Y:S02]  /*08a0*/  ISETP.NE.AND P0, PT, R5, 0x1, PT ;  /* 0x000000010500780c */ /* 0x000fe40003f05270 */
[----:B------:R-:W-:-:S05]  /*08b0*/  LOP3.LUT P1, RZ, R0, 0x1, RZ, 0xc0, !PT ;  /* 0x0000000100ff7812 */ /* 0x000fca000782c0ff */
[----:B------:R-:W1:Y:S06]  /*08c0*/  LDC.64 R20, c[0x0][0x380] ;  /* 0x0000e000ff147b82 */ /* 0x000e6c0000000a00 */
[C---:B------:R-:W-:Y:S01]  /*08d0*/  @P0 IMAD R23, R11.reuse, R3, R10 ;  /* 0x000000030b170224 */ /* 0x040fe200078e020a */
[----:B------:R-:W-:Y:S01]  /*08e0*/  @P0 IADD3 R15, PT, PT, R8, R11, RZ ;  /* 0x0000000b080f0210 */ /* 0x000fe20007ffe0ff */
[----:B------:R-:W2:Y:S01]  /*08f0*/  LDC.64 R16, c[0x0][0x380] ;  /* 0x0000e000ff107b82 */ /* 0x000ea20000000a00 */
[----:B------:R-:W-:-:S04]  /*0900*/  @P0 IADD3 R11, PT, PT, R11, 0x2, RZ ;  /* 0x000000020b0b0810 */ /* 0x000fc80007ffe0ff */
[----:B------:R-:W-:Y:S01]  /*0910*/  @P1 IADD3 R25, PT, PT, R8, R11, RZ ;  /* 0x0000000b08191210 */ /* 0x000fe20007ffe0ff */
[----:B------:R-:W-:Y:S02]  /*0920*/  @P1 IMAD R27, R11, R3, R10 ;  /* 0x000000030b1b1224 */ /* 0x000fe400078e020a */
[----:B------:R-:W3:Y:S01]  /*0930*/  LDC.64 R18, c[0x0][0x388] ;  /* 0x0000e200ff127b82 */ /* 0x000ee20000000a00 */
[----:B0-----:R-:W-:-:S05]  /*0940*/  @P0 IMAD.WIDE R12, R23, 0x4, R12 ;  /* 0x00000004170c0825 */ /* 0x001fca00078e020c */
[----:B------:R-:W4:Y:S01]  /*0950*/  @P0 LDG.E R11, desc[UR4][R12.64] ;  /* 0x000000040c0b0981 */ /* 0x000f22000c1e1900 */
[----:B-1----:R-:W-:-:S04]  /*0960*/  @P0 IMAD.WIDE R20, R15, 0x4, R20 ;  /* 0x000000040f140825 */ /* 0x002fc800078e0214 */
[----:B------:R-:W-:Y:S01]  /*0970*/  @P0 IMAD.WIDE R22, R3, 0x4, R12 ;  /* 0x0000000403160825 */ /* 0x000fe200078e020c */
[----:B------:R-:W4:Y:S03]  /*0980*/  @P0 LDG.E R15, desc[UR4][R20.64] ;  /* 0x00000004140f0981 */ /* 0x000f26000c1e1900 */
[----:B--2---:R-:W-:Y:S01]  /*0990*/  @P1 IMAD.WIDE R16, R25, 0x4, R16 ;  /* 0x0000000419101825 */ /* 0x004fe200078e0210 */
[----:B------:R-:W2:Y:S04]  /*09a0*/  @P0 LDG.E R0, desc[UR4][R20.64+0x4] ;  /* 0x0000040414000981 */ /* 0x000ea8000c1e1900 */
[----:B------:R-:W2:Y:S01]  /*09b0*/  @P0 LDG.E R22, desc[UR4][R22.64] ;  /* 0x0000000416160981 */ /* 0x000ea2000c1e1900 */
[----:B---3--:R-:W-:-:S03]  /*09c0*/  @P1 IMAD.WIDE R18, R27, 0x4, R18 ;  /* 0x000000041b121825 */ /* 0x008fc600078e0212 */
[----:B------:R-:W3:Y:S04]  /*09d0*/  @P1 LDG.E R17, desc[UR4][R16.64] ;  /* 0x0000000410111981 */ /* 0x000ee8000c1e1900 */
[----:B------:R-:W3:Y:S01]  /*09e0*/  @P1 LDG.E R18, desc[UR4][R18.64] ;  /* 0x0000000412121981 */ /* 0x000ee2000c1e1900 */
[----:B----4-:R-:W-:-:S04]  /*09f0*/  @P0 FFMA R11, R15, R11, R14 ;  /* 0x0000000b0f0b0223 */ /* 0x010fc8000000000e */
[----:B--2---:R-:W-:-:S04]  /*0a00*/  @P0 FFMA R14, R0, R22, R11 ;  /* 0x00000016000e0223 */ /* 0x004fc8000000000b */
[----:B---3--:R-:W-:-:S07]  /*0a10*/  @P1 FFMA R14, R17, R18, R14 ;  /* 0x00000012110e1223 */ /* 0x008fce000000000e */
.L_x_6:
[----:B------:R-:W0:Y:S01]  /*0a20*/  LDC.64 R12, c[0x0][0x390] ;  /* 0x0000e400ff0c7b82 */ /* 0x000e220000000a00 */
[----:B------:R-:W-:-:S04]  /*0a30*/  IMAD R11, R9, R3, R10 ;  /* 0x00000003090b7224 */ /* 0x000fc800078e020a */
[----:B0-----:R-:W-:-:S05]  /*0a40*/  IMAD.WIDE R12, R11, 0x4, R12 ;  /* 0x000000040b0c7825 */ /* 0x001fca00078e020c */
[----:B------:R0:W-:Y:S02]  /*0a50*/  STG.E desc[UR4][R12.64], R14 ;  /* 0x0000000e0c007986 */ /* 0x0001e4000c101904 */
.L_x_3:
[----:B------:R-:W-:Y:S05]  /*0a60*/  BSYNC.RECONVERGENT B0 ;  /* 0x0000000000007941 */ /* 0x000fea0003800200 */
.L_x_2:
[----:B------:R-:W-:-:S04]  /*0a70*/  IADD3 R10, PT, PT, R10, R2, RZ ;  /* 0x000000020a0a7210 */ /* 0x000fc80007ffe0ff */
[----:B------:R-:W-:-:S13]  /*0a80*/  ISETP.GE.AND P0, PT, R10, R3, PT ;  /* 0x000000030a00720c */ /* 0x000fda0003f06270 */
[----:B------:R-:W-:Y:S05]  /*0a90*/  @!P0 BRA `(.L_x_8) ;  /* 0xfffffff800288947 */ /* 0x000fea000383ffff */
[----:B------:R-:W-:Y:S05]  /*0aa0*/  EXIT ;  /* 0x000000000000794d */ /* 0x000fea0003800000 */
.L_x_9:
[----:B------:R-:W-:-:S00]  /*0ab0*/  BRA `(.L_x_9) ;  /* 0xfffffffc00fc7947 */ /* 0x000fc0000383ffff */
[----:B------:R-:W-:-:S00]  /*0ac0*/  NOP ;  /* 0x0000000000007918 */ /* 0x000fc00000000000 */
        /* <DEDUP_REMOVED lines=11> */
.L_x_10:


//--------------------- .nv.shared.reserved.0     --------------------------
	.section	.nv.shared.reserved.0,"aw",@nobits
	.weak		__nv_reservedSMEM_offset_0_alias
	.size		__nv_reservedSMEM_offset_0_alias, 0, 64
	.other		__nv_reservedSMEM_offset_0_alias,@"STO_CUDA_RESERVED_SHARED STV_DEFAULT"
__nv_reservedSMEM_offset_0_alias:
	.zero		0
	.zero		64


//--------------------- .nv.constant0._Z11matMultCUDAPKfS0_Pfiiii --------------------------
	.section	.nv.constant0._Z11matMultCUDAPKfS0_Pfiiii,"a",@progbits
	.sectionflags	@""
	.align	4
.nv.constant0._Z11matMultCUDAPKfS0_Pfiiii:
	.zero		936


//--------------------- SYMBOLS --------------------------

	.type		.nv.reservedSmem.offset0,@object
	.size		.nv.reservedSmem.offset0,0x4
